//
// Generated by NVIDIA NVVM Compiler
//
// Compiler Build ID: CL-36424714
// Cuda compilation tools, release 13.0, V13.0.88
// Based on NVVM 20.0.0
//

.version 9.0
.target sm_100
.address_size 64

.func  (.param .b32 func_retval0) _Z3sumff
(
	.param .b32 _Z3sumff_param_0,
	.param .b32 _Z3sumff_param_1
)
;
.global .align 8 .u64 m = _Z3sumff;

.func  (.param .b32 func_retval0) _Z3sumff(
	.param .b32 _Z3sumff_param_0,
	.param .b32 _Z3sumff_param_1
)
{
	.reg .b32 	%f<4>;

	ld.param.f32 	%f1, [_Z3sumff_param_0];
	ld.param.f32 	%f2, [_Z3sumff_param_1];
	add.f32 	%f3, %f1, %f2;
	st.param.f32 	[func_retval0], %f3;
	ret;

}


// ===== COMPILED SASS (sm_100) =====

	.target	sm_100

	.elftype	@"ET_EXEC"


//--------------------- .note.nv.tkinfo           --------------------------
	.section	.note.nv.tkinfo,"",@"SHT_NOTE"
	.sectionflags	@"SHF_NOTE_NV_TKINFO"
	.tkinfo
        /*0018*/ 	.word	0x00000002
        /*0030*/ 	.string	""
        /*0030*/ 	.string	"ptxas"
        /*0030*/ 	.string	"Cuda compilation tools, release 13.0, V13.0.88"
        /*0030*/ 	.string	"Build cuda_13.0.r13.0/compiler.36424714_0"
        /*0030*/ 	.string	"-arch sm_100 -m 64 "



//--------------------- .note.nv.cuinfo           --------------------------
	.section	.note.nv.cuinfo,"",@"SHT_NOTE"
	.sectionflags	@"SHF_NOTE_NV_CUINFO"
        /*0018*/ 	.short	0x0002
        /*001a*/ 	.short	0x0064
        /*001c*/ 	.short	0x0082
	.zero		2


//--------------------- .nv.info                  --------------------------
	.section	.nv.info,"",@"SHT_CUDA_INFO"
	.align	4


	//----- nvinfo : EIATTR_MERCURY_ISA_VERSION
	.align		4
        /*0000*/ 	.byte	0x03, 0x5f
        /*0002*/ 	.short	0x0101


//--------------------- .nv.compat                --------------------------
	.section	.nv.compat,"",@"SHT_CUDA_COMPAT_INFO"
	.align	4
        /*0000*/ 	.byte	0x02, 0x09, 0x00, 0x00, 0x02, 0x02, 0x01, 0x00, 0x02, 0x05, 0x05, 0x00, 0x03, 0x07, 0x01, 0x01
        /*0010*/ 	.byte	0x02, 0x03, 0x00, 0x00, 0x02, 0x06, 0x01, 0x00, 0x04, 0x0b, 0x08, 0x00, 0x00, 0x00, 0x00, 0x00
        /*0020*/ 	.byte	0x00, 0x00, 0x00, 0x00


//--------------------- .nv.callgraph             --------------------------
	.section	.nv.callgraph,"",@"SHT_CUDA_CALLGRAPH"
	.align	4
	.sectionentsize	8
	.align		4
        /*0000*/ 	.word	0x00000000
	.align		4
        /*0004*/ 	.word	0xffffffff
	.align		4
        /*0008*/ 	.word	0x00000000
	.align		4
        /*000c*/ 	.word	0xfffffffe
	.align		4
        /*0010*/ 	.word	0x00000000
	.align		4
        /*0014*/ 	.word	0xfffffffd
	.align		4
        /*0018*/ 	.word	0x00000000
	.align		4
        /*001c*/ 	.word	0xfffffffc


//--------------------- .nv.constant4             --------------------------
	.section	.nv.constant4,"a",@progbits
	.align	8
	.align		8
.nv.constant4:
        /*0000*/ 	.dword	m


//--------------------- .nv.global.init           --------------------------
	.section	.nv.global.init,"aw",@progbits
	.align	8
.nv.global.init:
	.type		m,@object
	.size		m,(.L_0 - m)
m:
        /*0000*/ 	.byte	0x01, 0x00, 0x00, 0x00, 0x00, 0x00, 0x00, 0x00
.L_0:


//--------------------- .nv.shared.reserved.0     --------------------------
	.section	.nv.shared.reserved.0,"aw",@nobits
	.weak		__nv_reservedSMEM_offset_0_alias
	.size		__nv_reservedSMEM_offset_0_alias, 0, 64
	.other		__nv_reservedSMEM_offset_0_alias,@"STO_CUDA_RESERVED_SHARED STV_DEFAULT"
__nv_reservedSMEM_offset_0_alias:
	.zero		0
	.zero		64


//--------------------- SYMBOLS --------------------------

	.type		.nv.reservedSmem.offset0,@object
	.size		.nv.reservedSmem.offset0,0x4
